	.headerflags	@"EF_CUDA_TEXMODE_UNIFIED EF_CUDA_64BIT_ADDRESS EF_CUDA_ACCELERATORS EF_CUDA_SM90 EF_CUDA_VIRTUAL_SM(EF_CUDA_SM90)"
	.elftype	@"ET_EXEC"


//--------------------- .nv.info                  --------------------------
	.section	.nv.info,"",@"SHT_CUDA_INFO"
	.align	4


	//----- nvinfo : EIATTR_REGCOUNT
	.align		4
        /*0000*/ 	.byte	0x04, 0x2f
        /*0002*/ 	.short	(.L_1 - .L_0)
	.align		4
.L_0:
        /*0004*/ 	.word	index@(triton_poi_fused_add_convolution_relu_threshold_backward_21)
        /*0008*/ 	.word	0x00000012


	//----- nvinfo : EIATTR_MIN_STACK_SIZE
	.align		4
.L_1:
        /*000c*/ 	.byte	0x04, 0x12
        /*000e*/ 	.short	(.L_3 - .L_2)
	.align		4
.L_2:
        /*0010*/ 	.word	index@(triton_poi_fused_add_convolution_relu_threshold_backward_21)
        /*0014*/ 	.word	0x00000000


	//----- nvinfo : EIATTR_FRAME_SIZE
	.align		4
.L_3:
        /*0018*/ 	.byte	0x04, 0x11
        /*001a*/ 	.short	(.L_5 - .L_4)
	.align		4
.L_4:
        /*001c*/ 	.word	index@(triton_poi_fused_add_convolution_relu_threshold_backward_21)
        /*0020*/ 	.word	0x00000000


	//----- nvinfo : EIATTR_MIN_STACK_SIZE
	.align		4
.L_5:
        /*0024*/ 	.byte	0x04, 0x12
        /*0026*/ 	.short	(.L_7 - .L_6)
	.align		4
.L_6:
        /*0028*/ 	.word	index@(triton_poi_fused_add_convolution_relu_threshold_backward_21)
        /*002c*/ 	.word	0x00000000
.L_7:


//--------------------- .nv.info.triton_poi_fused_add_convolution_relu_threshold_backward_21 --------------------------
	.section	.nv.info.triton_poi_fused_add_convolution_relu_threshold_backward_21,"",@"SHT_CUDA_INFO"
	.sectionflags	@""
	.align	4


	//----- nvinfo : EIATTR_CUDA_API_VERSION
	.align		4
        /*0000*/ 	.byte	0x04, 0x37
        /*0002*/ 	.short	(.L_9 - .L_8)
.L_8:
        /*0004*/ 	.word	0x0000007c


	//----- nvinfo : EIATTR_KPARAM_INFO
	.align		4
.L_9:
        /*0008*/ 	.byte	0x04, 0x17
        /*000a*/ 	.short	(.L_11 - .L_10)
.L_10:
        /*000c*/ 	.word	0x00000000
        /*0010*/ 	.short	0x0007
        /*0012*/ 	.short	0x0038
        /*0014*/ 	.byte	0x00, 0xf0, 0x11, 0x00


	//----- nvinfo : EIATTR_KPARAM_INFO
	.align		4
.L_11:
        /*0018*/ 	.byte	0x04, 0x17
        /*001a*/ 	.short	(.L_13 - .L_12)
.L_12:
        /*001c*/ 	.word	0x00000000
        /*0020*/ 	.short	0x0006
        /*0022*/ 	.short	0x0030
        /*0024*/ 	.byte	0x00, 0xf4, 0x21, 0x00


	//----- nvinfo : EIATTR_KPARAM_INFO
	.align		4
.L_13:
        /*0028*/ 	.byte	0x04, 0x17
        /*002a*/ 	.short	(.L_15 - .L_14)
.L_14:
        /*002c*/ 	.word	0x00000000
        /*0030*/ 	.short	0x0005
        /*0032*/ 	.short	0x0028
        /*0034*/ 	.byte	0x00, 0xf4, 0x21, 0x00


	//----- nvinfo : EIATTR_KPARAM_INFO
	.align		4
.L_15:
        /*0038*/ 	.byte	0x04, 0x17
        /*003a*/ 	.short	(.L_17 - .L_16)
.L_16:
        /*003c*/ 	.word	0x00000000
        /*0040*/ 	.short	0x0004
        /*0042*/ 	.short	0x0020
        /*0044*/ 	.byte	0x00, 0xf4, 0x21, 0x00


	//----- nvinfo : EIATTR_KPARAM_INFO
	.align		4
.L_17:
        /*0048*/ 	.byte	0x04, 0x17
        /*004a*/ 	.short	(.L_19 - .L_18)
.L_18:
        /*004c*/ 	.word	0x00000000
        /*0050*/ 	.short	0x0003
        /*0052*/ 	.short	0x0018
        /*0054*/ 	.byte	0x00, 0xf4, 0x21, 0x00


	//----- nvinfo : EIATTR_KPARAM_INFO
	.align		4
.L_19:
        /*0058*/ 	.byte	0x04, 0x17
        /*005a*/ 	.short	(.L_21 - .L_20)
.L_20:
        /*005c*/ 	.word	0x00000000
        /*0060*/ 	.short	0x0002
        /*0062*/ 	.short	0x0010
        /*0064*/ 	.byte	0x00, 0xf4, 0x21, 0x00


	//----- nvinfo : EIATTR_KPARAM_INFO
	.align		4
.L_21:
        /*0068*/ 	.byte	0x04, 0x17
        /*006a*/ 	.short	(.L_23 - .L_22)
.L_22:
        /*006c*/ 	.word	0x00000000
        /*0070*/ 	.short	0x0001
        /*0072*/ 	.short	0x0008
        /*0074*/ 	.byte	0x00, 0xf4, 0x21, 0x00


	//----- nvinfo : EIATTR_KPARAM_INFO
	.align		4
.L_23:
        /*0078*/ 	.byte	0x04, 0x17
        /*007a*/ 	.short	(.L_25 - .L_24)
.L_24:
        /*007c*/ 	.word	0x00000000
        /*0080*/ 	.short	0x0000
        /*0082*/ 	.short	0x0000
        /*0084*/ 	.byte	0x00, 0xf4, 0x21, 0x00


	//----- nvinfo : EIATTR_SPARSE_MMA_MASK
	.align		4
.L_25:
        /*0088*/ 	.byte	0x03, 0x50
        /*008a*/ 	.short	0x0000


	//----- nvinfo : EIATTR_MAXREG_COUNT
	.align		4
        /*008c*/ 	.byte	0x03, 0x1b
        /*008e*/ 	.short	0x00ff


	//----- nvinfo : EIATTR_EXIT_INSTR_OFFSETS
	.align		4
        /*0090*/ 	.byte	0x04, 0x1c
        /*0092*/ 	.short	(.L_27 - .L_26)


	//   ....[0]....
.L_26:
        /*0094*/ 	.word	0x00000320


	//   ....[1]....
        /*0098*/ 	.word	0x00000340


	//----- nvinfo : EIATTR_REQNTID
	.align		4
.L_27:
        /*009c*/ 	.byte	0x04, 0x10
        /*009e*/ 	.short	(.L_29 - .L_28)
.L_28:
        /*00a0*/ 	.word	0x00000080
        /*00a4*/ 	.word	0x00000001
        /*00a8*/ 	.word	0x00000001


	//----- nvinfo : EIATTR_CBANK_PARAM_SIZE
	.align		4
.L_29:
        /*00ac*/ 	.byte	0x03, 0x19
        /*00ae*/ 	.short	0x003c


	//----- nvinfo : EIATTR_PARAM_CBANK
	.align		4
        /*00b0*/ 	.byte	0x04, 0x0a
        /*00b2*/ 	.short	(.L_31 - .L_30)
	.align		4
.L_30:
        /*00b4*/ 	.word	index@(.nv.constant0.triton_poi_fused_add_convolution_relu_threshold_backward_21)
        /*00b8*/ 	.short	0x0210
        /*00ba*/ 	.short	0x003c


	//----- nvinfo : EIATTR_SW_WAR
	.align		4
.L_31:
        /*00bc*/ 	.byte	0x04, 0x36
        /*00be*/ 	.short	(.L_33 - .L_32)
.L_32:
        /*00c0*/ 	.word	0x00000008
.L_33:


//--------------------- .nv.callgraph             --------------------------
	.section	.nv.callgraph,"",@"SHT_CUDA_CALLGRAPH"
	.align	4
	.sectionentsize	8
	.align		4
        /*0000*/ 	.word	0x00000000
	.align		4
        /*0004*/ 	.word	0xffffffff
	.align		4
        /*0008*/ 	.word	0x00000000
	.align		4
        /*000c*/ 	.word	0xfffffffe
	.align		4
        /*0010*/ 	.word	0x00000000
	.align		4
        /*0014*/ 	.word	0xfffffffd
	.align		4
        /*0018*/ 	.word	0x00000000
	.align		4
        /*001c*/ 	.word	0xfffffffc


//--------------------- .text.triton_poi_fused_add_convolution_relu_threshold_backward_21 --------------------------
	.section	.text.triton_poi_fused_add_convolution_relu_threshold_backward_21,"ax",@progbits
	.align	128
        .global         triton_poi_fused_add_convolution_relu_threshold_backward_21
        .type           triton_poi_fused_add_convolution_relu_threshold_backward_21,@function
        .size           triton_poi_fused_add_convolution_relu_threshold_backward_21,(.L_x_1 - triton_poi_fused_add_convolution_relu_threshold_backward_21)
        .other          triton_poi_fused_add_convolution_relu_threshold_backward_21,@"STO_CUDA_ENTRY STV_DEFAULT"
triton_poi_fused_add_convolution_relu_threshold_backward_21:
.text.triton_poi_fused_add_convolution_relu_threshold_backward_21:
[----:B------:R-:W0:Y:S02]  /*0000*/  LDC R1, c[0x0][0x28] ;  /* 0x00000a00ff017b82 */ /* 0x000e240000000800 */
[----:B------:R-:W1:Y:S01]  /*0010*/  S2R R0, SR_TID.X ;  /* 0x0000000000007919 */ /* 0x000e620000002100 */
[----:B------:R-:W2:Y:S01]  /*0020*/  LDC.64 R6, c[0x0][0x218] ;  /* 0x00008600ff067b82 */ /* 0x000ea20000000a00 */
[----:B------:R-:W-:Y:S02]  /*0030*/  CS2R R12, SRZ ;  /* 0x00000000000c7805 */ /* 0x000fe4000001ff00 */
[----:B------:R-:W-:Y:S01]  /*0040*/  CS2R R14, SRZ ;  /* 0x00000000000e7805 */ /* 0x000fe2000001ff00 */
[----:B------:R-:W3:Y:S01]  /*0050*/  S2R R3, SR_CTAID.X ;  /* 0x0000000000037919 */ /* 0x000ee20000002500 */
[----:B------:R-:W-:Y:S01]  /*0060*/  ULDC.64 UR4, c[0x0][0x208] ;  /* 0x0000820000047ab9 */ /* 0x000fe20000000a00 */
[----:B------:R-:W-:Y:S01]  /*0070*/  ULDC.64 UR6, c[0x0][0x238] ;  /* 0x00008e0000067ab9 */ /* 0x000fe20000000a00 */
[----:B------:R-:W-:Y:S01]  /*0080*/  ULDC.64 UR8, c[0x0][0x240] ;  /* 0x0000900000087ab9 */ /* 0x000fe20000000a00 */
[----:B------:R-:W4:Y:S08]  /*0090*/  LDC.64 R4, c[0x0][0x210] ;  /* 0x00008400ff047b82 */ /* 0x000f300000000a00 */
[----:B------:R-:W5:Y:S01]  /*00a0*/  LDC.64 R8, c[0x0][0x228] ;  /* 0x00008a00ff087b82 */ /* 0x000f620000000a00 */
[----:B-1----:R-:W-:-:S02]  /*00b0*/  LOP3.LUT R0, R0, 0x7f, RZ, 0xc0, !PT ;  /* 0x0000007f00007812 */ /* 0x002fc400078ec0ff */
[----:B---3--:R-:W-:-:S03]  /*00c0*/  SHF.R.S32.HI R2, RZ, 0x18, R3 ;  /* 0x00000018ff027819 */ /* 0x008fc60000011403 */
[----:B------:R-:W-:Y:S01]  /*00d0*/  IMAD R0, R3, 0x80, R0 ;  /* 0x0000008003007824 */ /* 0x000fe200078e0200 */
[----:B------:R-:W-:-:S03]  /*00e0*/  SGXT R3, R2, 0x1 ;  /* 0x000000010203781a */ /* 0x000fc60000000200 */
[C---:B----4-:R-:W-:Y:S01]  /*00f0*/  IMAD.WIDE R4, R0.reuse, 0x4, R4 ;  /* 0x0000000400047825 */ /* 0x050fe200078e0204 */
[----:B------:R-:W-:Y:S02]  /*0100*/  ISETP.GE.AND P0, PT, R0, 0x100, PT ;  /* 0x000001000000780c */ /* 0x000fe40003f06270 */
[----:B------:R-:W-:-:S04]  /*0110*/  LEA.HI R3, R3, R0, RZ, 0x4 ;  /* 0x0000000003037211 */ /* 0x000fc800078f20ff */
[----:B------:R-:W-:Y:S02]  /*0120*/  SHF.R.S32.HI R10, RZ, 0x4, R3 ;  /* 0x00000004ff0a7819 */ /* 0x000fe40000011403 */
[----:B------:R-:W1:Y:S02]  /*0130*/  LDC.64 R2, c[0x0][0x220] ;  /* 0x00008800ff027b82 */ /* 0x000e640000000a00 */
[----:B------:R-:W-:-:S03]  /*0140*/  LEA.HI R11, R10, R10, RZ, 0x2 ;  /* 0x0000000a0a0b7211 */ /* 0x000fc600078f10ff */
[----:B------:R-:W3:Y:S01]  /*0150*/  @!P0 LDG.E R12, desc[UR4][R4.64] ;  /* 0x00000004040c8981 */ /* 0x000ee2000c1e1900 */
[----:B------:R-:W-:-:S05]  /*0160*/  LOP3.LUT R11, R11, 0xfffffffc, RZ, 0xc0, !PT ;  /* 0xfffffffc0b0b7812 */ /* 0x000fca00078ec0ff */
[----:B------:R-:W-:-:S04]  /*0170*/  IMAD.IADD R11, R10, 0x1, -R11 ;  /* 0x000000010a0b7824 */ /* 0x000fc800078e0a0b */
[----:B--2---:R-:W-:-:S04]  /*0180*/  IMAD.WIDE R6, R11, 0x4, R6 ;  /* 0x000000040b067825 */ /* 0x004fc800078e0206 */
[----:B-----5:R-:W-:Y:S01]  /*0190*/  IMAD.WIDE R8, R11, 0x4, R8 ;  /* 0x000000040b087825 */ /* 0x020fe200078e0208 */
[----:B------:R2:W3:Y:S01]  /*01a0*/  @!P0 LDG.E.EL R13, desc[UR4][R6.64] ;  /* 0x00000004060d8981 */ /* 0x0004e2000c2e1900 */
[----:B------:R-:W4:Y:S02]  /*01b0*/  LDC.64 R10, c[0x0][0x230] ;  /* 0x00008c00ff0a7b82 */ /* 0x000f240000000a00 */
[C---:B-1----:R-:W-:Y:S01]  /*01c0*/  IMAD.WIDE R2, R0.reuse, 0x4, R2 ;  /* 0x0000000400027825 */ /* 0x042fe200078e0202 */
[----:B------:R-:W5:Y:S04]  /*01d0*/  @!P0 LDG.E.EL R15, desc[UR4][R8.64] ;  /* 0x00000004080f8981 */ /* 0x000f68000c2e1900 */
[----:B------:R4:W5:Y:S01]  /*01e0*/  @!P0 LDG.E R14, desc[UR4][R2.64] ;  /* 0x00000004020e8981 */ /* 0x000962000c1e1900 */
[----:B--2---:R-:W-:Y:S01]  /*01f0*/  SHF.R.S32.HI R7, RZ, 0x1f, R0 ;  /* 0x0000001fff077819 */ /* 0x004fe20000011400 */
[----:B----4-:R-:W-:Y:S01]  /*0200*/  IMAD.WIDE R2, R0, 0x4, R10 ;  /* 0x0000000400027825 */ /* 0x010fe200078e020a */
[----:B---3--:R-:W-:-:S03]  /*0210*/  FSETP.GEU.AND P2, PT, R12, -R13, PT ;  /* 0x8000000d0c00720b */ /* 0x008fc60003f4e000 */
[----:B------:R-:W-:Y:S01]  /*0220*/  FADD R12, R13, R12 ;  /* 0x0000000c0d0c7221 */ /* 0x000fe20000000000 */
[----:B-----5:R-:W-:Y:S01]  /*0230*/  FADD R13, R15, R14 ;  /* 0x0000000e0f0d7221 */ /* 0x020fe20000000000 */
[----:B------:R-:W-:-:S03]  /*0240*/  FSETP.GEU.AND P1, PT, R14, -R15, PT ;  /* 0x8000000f0e00720b */ /* 0x000fc60003f2e000 */
[----:B------:R-:W-:Y:S02]  /*0250*/  FSEL R12, R12, RZ, P2 ;  /* 0x000000ff0c0c7208 */ /* 0x000fe40001000000 */
[----:B------:R-:W-:Y:S02]  /*0260*/  FSEL R13, R13, RZ, P1 ;  /* 0x000000ff0d0d7208 */ /* 0x000fe40000800000 */
[----:B------:R-:W-:Y:S02]  /*0270*/  IADD3 R4, P2, R0, UR6, RZ ;  /* 0x0000000600047c10 */ /* 0x000fe4000ff5e0ff */
[----:B------:R-:W-:Y:S01]  /*0280*/  FSETP.GTU.AND P1, PT, R13, RZ, PT ;  /* 0x000000ff0d00720b */ /* 0x000fe20003f2c000 */
[----:B------:R-:W-:Y:S01]  /*0290*/  FADD R13, R12, R13 ;  /* 0x0000000d0c0d7221 */ /* 0x000fe20000000000 */
[----:B------:R-:W-:Y:S02]  /*02a0*/  IADD3.X R5, R7, UR7, RZ, P2, !PT ;  /* 0x0000000707057c10 */ /* 0x000fe400097fe4ff */
[----:B------:R-:W-:-:S02]  /*02b0*/  SEL R9, RZ, 0x1, P1 ;  /* 0x00000001ff097807 */ /* 0x000fc40000800000 */
[----:B------:R-:W-:Y:S01]  /*02c0*/  IADD3 R6, P2, R0, UR8, RZ ;  /* 0x0000000800067c10 */ /* 0x000fe2000ff5e0ff */
[----:B------:R1:W-:Y:S01]  /*02d0*/  @!P0 STG.E desc[UR4][R2.64], R13 ;  /* 0x0000000d02008986 */ /* 0x0003e2000c101904 */
[----:B------:R-:W-:Y:S02]  /*02e0*/  FSETP.GTU.AND P3, PT, R12, RZ, PT ;  /* 0x000000ff0c00720b */ /* 0x000fe40003f6c000 */
[----:B------:R-:W-:Y:S01]  /*02f0*/  IADD3.X R7, R7, UR9, RZ, P2, !PT ;  /* 0x0000000907077c10 */ /* 0x000fe200097fe4ff */
[----:B------:R1:W-:Y:S01]  /*0300*/  @!P0 STG.E.U8 desc[UR4][R4.64], R9 ;  /* 0x0000000904008986 */ /* 0x0003e2000c101104 */
[----:B------:R-:W-:Y:S01]  /*0310*/  SEL R11, RZ, 0x1, P3 ;  /* 0x00000001ff0b7807 */ /* 0x000fe20001800000 */
[----:B------:R-:W-:Y:S08]  /*0320*/  @P0 EXIT ;  /* 0x000000000000094d */ /* 0x000ff00003800000 */
[----:B------:R-:W-:Y:S01]  /*0330*/  STG.E.U8 desc[UR4][R6.64], R11 ;  /* 0x0000000b06007986 */ /* 0x000fe2000c101104 */
[----:B------:R-:W-:Y:S05]  /*0340*/  EXIT ;  /* 0x000000000000794d */ /* 0x000fea0003800000 */
.L_x_0:
[----:B------:R-:W-:-:S00]  /*0350*/  BRA `(.L_x_0) ;  /* 0xfffffffc00fc7947 */ /* 0x000fc0000383ffff */
[----:B------:R-:W-:-:S00]  /*0360*/  NOP ;  /* 0x0000000000007918 */ /* 0x000fc00000000000 */
        /* <DEDUP_REMOVED lines=9> */
.L_x_1:


//--------------------- .nv.constant0.triton_poi_fused_add_convolution_relu_threshold_backward_21 --------------------------
	.section	.nv.constant0.triton_poi_fused_add_convolution_relu_threshold_backward_21,"a",@progbits
	.sectionflags	@""
	.align	4
.nv.constant0.triton_poi_fused_add_convolution_relu_threshold_backward_21:
	.zero		588
